//
// Generated by NVIDIA NVVM Compiler
//
// Compiler Build ID: CL-36424714
// Cuda compilation tools, release 13.0, V13.0.88
// Based on NVVM 20.0.0
//

.version 9.0
.target sm_100
.address_size 64

	// .globl	_Z12hello_kernelv
.extern .func  (.param .b32 func_retval0) vprintf
(
	.param .b64 vprintf_param_0,
	.param .b64 vprintf_param_1
)
;
.global .align 1 .b8 $str[34] = {72, 101, 108, 108, 111, 44, 32, 87, 111, 114, 108, 100, 33, 32, 102, 114, 111, 109, 32, 71, 80, 85, 32, 116, 104, 114, 101, 97, 100, 32, 37, 100, 10};

.visible .entry _Z12hello_kernelv()
{
	.local .align 8 .b8 	__local_depot0[8];
	.reg .b64 	%SP;
	.reg .b64 	%SPL;
	.reg .b32 	%r<4>;
	.reg .b64 	%rd<5>;

	mov.u64 	%SPL, __local_depot0;
	cvta.local.u64 	%SP, %SPL;
	add.u64 	%rd1, %SP, 0;
	add.u64 	%rd2, %SPL, 0;
	mov.u32 	%r1, %tid.x;
	st.local.u32 	[%rd2], %r1;
	mov.u64 	%rd3, $str;
	cvta.global.u64 	%rd4, %rd3;
	{ // callseq 0, 0
	.param .b64 param0;
	st.param.b64 	[param0], %rd4;
	.param .b64 param1;
	st.param.b64 	[param1], %rd1;
	.param .b32 retval0;
	call.uni (retval0), 
	vprintf, 
	(
	param0, 
	param1
	);
	ld.param.b32 	%r2, [retval0];
	} // callseq 0
	ret;

}


// ===== COMPILED SASS (sm_100) =====

	.target	sm_100

	.elftype	@"ET_EXEC"


//--------------------- .note.nv.tkinfo           --------------------------
	.section	.note.nv.tkinfo,"",@"SHT_NOTE"
	.sectionflags	@"SHF_NOTE_NV_TKINFO"
	.tkinfo
        /*0018*/ 	.word	0x00000002
        /*0030*/ 	.string	""
        /*0030*/ 	.string	"ptxas"
        /*0030*/ 	.string	"Cuda compilation tools, release 13.0, V13.0.88"
        /*0030*/ 	.string	"Build cuda_13.0.r13.0/compiler.36424714_0"
        /*0030*/ 	.string	"-arch sm_100 -m 64 "



//--------------------- .note.nv.cuinfo           --------------------------
	.section	.note.nv.cuinfo,"",@"SHT_NOTE"
	.sectionflags	@"SHF_NOTE_NV_CUINFO"
        /*0018*/ 	.short	0x0002
        /*001a*/ 	.short	0x0064
        /*001c*/ 	.short	0x0082
	.zero		2


//--------------------- .nv.info                  --------------------------
	.section	.nv.info,"",@"SHT_CUDA_INFO"
	.align	4


	//----- nvinfo : EIATTR_REGCOUNT
	.align		4
        /*0000*/ 	.byte	0x04, 0x2f
        /*0002*/ 	.short	(.L_2 - .L_1)
	.align		4
.L_1:
        /*0004*/ 	.word	index@(_Z12hello_kernelv)
        /*0008*/ 	.word	0x00000018


	//----- nvinfo : EIATTR_FRAME_SIZE
	.align		4
.L_2:
        /*000c*/ 	.byte	0x04, 0x11
        /*000e*/ 	.short	(.L_4 - .L_3)
	.align		4
.L_3:
        /*0010*/ 	.word	index@(_Z12hello_kernelv)
        /*0014*/ 	.word	0x00000008


	//----- nvinfo : EIATTR_MIN_STACK_SIZE
	.align		4
.L_4:
        /*0018*/ 	.byte	0x04, 0x12
        /*001a*/ 	.short	(.L_6 - .L_5)
	.align		4
.L_5:
        /*001c*/ 	.word	index@(_Z12hello_kernelv)
        /*0020*/ 	.word	0x00000008
.L_6:


//--------------------- .nv.compat                --------------------------
	.section	.nv.compat,"",@"SHT_CUDA_COMPAT_INFO"
	.align	4
        /*0000*/ 	.byte	0x02, 0x09, 0x00, 0x00, 0x02, 0x02, 0x01, 0x00, 0x02, 0x05, 0x05, 0x00, 0x03, 0x07, 0x01, 0x01
        /*0010*/ 	.byte	0x02, 0x03, 0x00, 0x00, 0x02, 0x06, 0x01, 0x00, 0x04, 0x0b, 0x08, 0x00, 0x09, 0x00, 0x00, 0x00
        /*0020*/ 	.byte	0x00, 0x00, 0x00, 0x00


//--------------------- .nv.info._Z12hello_kernelv --------------------------
	.section	.nv.info._Z12hello_kernelv,"",@"SHT_CUDA_INFO"
	.sectionflags	@""
	.align	4


	//----- nvinfo : EIATTR_CUDA_API_VERSION
	.align		4
        /*0000*/ 	.byte	0x04, 0x37
        /*0002*/ 	.short	(.L_8 - .L_7)
.L_7:
        /*0004*/ 	.word	0x00000082


	//----- nvinfo : EIATTR_SPARSE_MMA_MASK
	.align		4
.L_8:
        /*0008*/ 	.byte	0x03, 0x50
        /*000a*/ 	.short	0x0000


	//----- nvinfo : EIATTR_MAXREG_COUNT
	.align		4
        /*000c*/ 	.byte	0x03, 0x1b
        /*000e*/ 	.short	0x00ff


	//----- nvinfo : EIATTR_EXTERNS
	.align		4
        /*0010*/ 	.byte	0x04, 0x0f
        /*0012*/ 	.short	(.L_10 - .L_9)


	//   ....[0]....
	.align		4
.L_9:
        /*0014*/ 	.word	index@(vprintf)


	//----- nvinfo : EIATTR_MERCURY_ISA_VERSION
	.align		4
.L_10:
        /*0018*/ 	.byte	0x03, 0x5f
        /*001a*/ 	.short	0x0101


	//----- nvinfo : EIATTR_VRC_CTA_INIT_COUNT
	.align		4
        /*001c*/ 	.byte	0x02, 0x4a
	.zero		1
	.zero		1


	//----- nvinfo : EIATTR_SYSCALL_OFFSETS
	.align		4
        /*0020*/ 	.byte	0x04, 0x46
        /*0022*/ 	.short	(.L_12 - .L_11)


	//   ....[0]....
.L_11:
        /*0024*/ 	.word	0x000000e0


	//----- nvinfo : EIATTR_EXIT_INSTR_OFFSETS
	.align		4
.L_12:
        /*0028*/ 	.byte	0x04, 0x1c
        /*002a*/ 	.short	(.L_14 - .L_13)


	//   ....[0]....
.L_13:
        /*002c*/ 	.word	0x000000f0


	//----- nvinfo : EIATTR_SW_WAR
	.align		4
.L_14:
        /*0030*/ 	.byte	0x04, 0x36
        /*0032*/ 	.short	(.L_16 - .L_15)
.L_15:
        /*0034*/ 	.word	0x00000008
.L_16:


//--------------------- .nv.callgraph             --------------------------
	.section	.nv.callgraph,"",@"SHT_CUDA_CALLGRAPH"
	.align	4
	.sectionentsize	8
	.align		4
        /*0000*/ 	.word	0x00000000
	.align		4
        /*0004*/ 	.word	0xffffffff
	.align		4
        /*0008*/ 	.word	index@(_Z12hello_kernelv)
	.align		4
        /*000c*/ 	.word	index@(vprintf)
	.align		4
        /*0010*/ 	.word	0x00000000
	.align		4
        /*0014*/ 	.word	0xfffffffe
	.align		4
        /*0018*/ 	.word	0x00000000
	.align		4
        /*001c*/ 	.word	0xfffffffd
	.align		4
        /*0020*/ 	.word	0x00000000
	.align		4
        /*0024*/ 	.word	0xfffffffc


//--------------------- .nv.constant4             --------------------------
	.section	.nv.constant4,"a",@progbits
	.align	8
	.align		8
.nv.constant4:
        /*0000*/ 	.dword	vprintf
	.align		8
        /*0008*/ 	.dword	$str


//--------------------- .text._Z12hello_kernelv   --------------------------
	.section	.text._Z12hello_kernelv,"ax",@progbits
	.align	128
        .global         _Z12hello_kernelv
        .type           _Z12hello_kernelv,@function
        .size           _Z12hello_kernelv,(.L_x_2 - _Z12hello_kernelv)
        .other          _Z12hello_kernelv,@"STO_CUDA_ENTRY STV_DEFAULT"
_Z12hello_kernelv:
.text._Z12hello_kernelv:
[----:B------:R-:W0:Y:S01]  /*0000*/  LDC R1, c[0x0][0x37c] ;  /* 0x0000df00ff017b82 */ /* 0x000e220000000800 */
[----:B------:R-:W1:Y:S01]  /*0010*/  S2R R8, SR_TID.X ;  /* 0x0000000000087919 */ /* 0x000e620000002100 */
[----:B0-----:R-:W-:Y:S01]  /*0020*/  VIADD R1, R1, 0xfffffff8 ;  /* 0xfffffff801017836 */ /* 0x001fe20000000000 */
[----:B------:R-:W-:Y:S01]  /*0030*/  MOV R0, 0x0 ;  /* 0x0000000000007802 */ /* 0x000fe20000000f00 */
[----:B------:R-:W0:Y:S04]  /*0040*/  LDCU UR4, c[0x0][0x2f8] ;  /* 0x00005f00ff0477ac */ /* 0x000e280008000800 */
[----:B------:R2:W3:Y:S01]  /*0050*/  LDC.64 R2, c[0x4][R0] ;  /* 0x0100000000027b82 */ /* 0x0004e20000000a00 */
[----:B------:R-:W4:Y:S01]  /*0060*/  LDCU.64 UR6, c[0x4][0x8] ;  /* 0x01000100ff0677ac */ /* 0x000f220008000a00 */
[----:B------:R-:W5:Y:S01]  /*0070*/  LDCU UR5, c[0x0][0x2fc] ;  /* 0x00005f80ff0577ac */ /* 0x000f620008000800 */
[----:B0-----:R-:W-:Y:S01]  /*0080*/  IADD3 R6, P0, PT, R1, UR4, RZ ;  /* 0x0000000401067c10 */ /* 0x001fe2000ff1e0ff */
[----:B----4-:R-:W-:Y:S01]  /*0090*/  IMAD.U32 R4, RZ, RZ, UR6 ;  /* 0x00000006ff047e24 */ /* 0x010fe2000f8e00ff */
[----:B------:R-:W-:-:S03]  /*00a0*/  MOV R5, UR7 ;  /* 0x0000000700057c02 */ /* 0x000fc60008000f00 */
[----:B-----5:R-:W-:Y:S01]  /*00b0*/  IMAD.X R7, RZ, RZ, UR5, P0 ;  /* 0x00000005ff077e24 */ /* 0x020fe200080e06ff */
[----:B-1----:R2:W-:Y:S07]  /*00c0*/  STL [R1], R8 ;  /* 0x0000000801007387 */ /* 0x0025ee0000100800 */
[----:B------:R-:W-:-:S07]  /*00d0*/  LEPC R20, `(.L_x_0) ;  /* 0x000000001014794e */ /* 0x000fce0000000000 */
[----:B--23--:R-:W-:Y:S05]  /*00e0*/  CALL.ABS.NOINC R2 ;  /* 0x0000000002007343 */ /* 0x00cfea0003c00000 */
.L_x_0:
[----:B------:R-:W-:Y:S05]  /*00f0*/  EXIT ;  /* 0x000000000000794d */ /* 0x000fea0003800000 */
.L_x_1:
[----:B------:R-:W-:-:S00]  /*0100*/  BRA `(.L_x_1) ;  /* 0xfffffffc00fc7947 */ /* 0x000fc0000383ffff */
[----:B------:R-:W-:-:S00]  /*0110*/  NOP ;  /* 0x0000000000007918 */ /* 0x000fc00000000000 */
        /* <DEDUP_REMOVED lines=14> */
.L_x_2:


//--------------------- .nv.global.init           --------------------------
	.section	.nv.global.init,"aw",@progbits
.nv.global.init:
	.type		$str,@object
	.size		$str,(.L_0 - $str)
$str:
        /*0000*/ 	.byte	0x48, 0x65, 0x6c, 0x6c, 0x6f, 0x2c, 0x20, 0x57, 0x6f, 0x72, 0x6c, 0x64, 0x21, 0x20, 0x66, 0x72
        /*0010*/ 	.byte	0x6f, 0x6d, 0x20, 0x47, 0x50, 0x55, 0x20, 0x74, 0x68, 0x72, 0x65, 0x61, 0x64, 0x20, 0x25, 0x64
        /*0020*/ 	.byte	0x0a, 0x00
.L_0:


//--------------------- .nv.shared.reserved.0     --------------------------
	.section	.nv.shared.reserved.0,"aw",@nobits
	.weak		__nv_reservedSMEM_offset_0_alias
	.size		__nv_reservedSMEM_offset_0_alias, 0, 64
	.other		__nv_reservedSMEM_offset_0_alias,@"STO_CUDA_RESERVED_SHARED STV_DEFAULT"
__nv_reservedSMEM_offset_0_alias:
	.zero		0
	.zero		64


//--------------------- .nv.constant0._Z12hello_kernelv --------------------------
	.section	.nv.constant0._Z12hello_kernelv,"a",@progbits
	.sectionflags	@""
	.align	4
.nv.constant0._Z12hello_kernelv:
	.zero		896


//--------------------- SYMBOLS --------------------------

	.type		.nv.reservedSmem.offset0,@object
	.size		.nv.reservedSmem.offset0,0x4
	.type		vprintf,@function
